	.headerflags	@"EF_CUDA_TEXMODE_UNIFIED EF_CUDA_64BIT_ADDRESS EF_CUDA_ACCELERATORS EF_CUDA_SM90 EF_CUDA_VIRTUAL_SM(EF_CUDA_SM90)"
	.elftype	@"ET_EXEC"


//--------------------- .nv.info                  --------------------------
	.section	.nv.info,"",@"SHT_CUDA_INFO"
	.align	4


	//----- nvinfo : EIATTR_REGCOUNT
	.align		4
        /*0000*/ 	.byte	0x04, 0x2f
        /*0002*/ 	.short	(.L_3 - .L_2)
	.align		4
.L_2:
        /*0004*/ 	.word	index@(triton_poi_fused__native_batch_norm_legit_no_training_add_45)
        /*0008*/ 	.word	0x00000020


	//----- nvinfo : EIATTR_MIN_STACK_SIZE
	.align		4
.L_3:
        /*000c*/ 	.byte	0x04, 0x12
        /*000e*/ 	.short	(.L_5 - .L_4)
	.align		4
.L_4:
        /*0010*/ 	.word	index@(triton_poi_fused__native_batch_norm_legit_no_training_add_45)
        /*0014*/ 	.word	0x00000000


	//----- nvinfo : EIATTR_FRAME_SIZE
	.align		4
.L_5:
        /*0018*/ 	.byte	0x04, 0x11
        /*001a*/ 	.short	(.L_7 - .L_6)
	.align		4
.L_6:
        /*001c*/ 	.word	index@(triton_poi_fused__native_batch_norm_legit_no_training_add_45)
        /*0020*/ 	.word	0x00000000


	//----- nvinfo : EIATTR_MIN_STACK_SIZE
	.align		4
.L_7:
        /*0024*/ 	.byte	0x04, 0x12
        /*0026*/ 	.short	(.L_9 - .L_8)
	.align		4
.L_8:
        /*0028*/ 	.word	index@(triton_poi_fused__native_batch_norm_legit_no_training_add_45)
        /*002c*/ 	.word	0x00000000
.L_9:


//--------------------- .nv.info.triton_poi_fused__native_batch_norm_legit_no_training_add_45 --------------------------
	.section	.nv.info.triton_poi_fused__native_batch_norm_legit_no_training_add_45,"",@"SHT_CUDA_INFO"
	.sectionflags	@""
	.align	4


	//----- nvinfo : EIATTR_CUDA_API_VERSION
	.align		4
        /*0000*/ 	.byte	0x04, 0x37
        /*0002*/ 	.short	(.L_11 - .L_10)
.L_10:
        /*0004*/ 	.word	0x0000007c


	//----- nvinfo : EIATTR_KPARAM_INFO
	.align		4
.L_11:
        /*0008*/ 	.byte	0x04, 0x17
        /*000a*/ 	.short	(.L_13 - .L_12)
.L_12:
        /*000c*/ 	.word	0x00000000
        /*0010*/ 	.short	0x0008
        /*0012*/ 	.short	0x003c
        /*0014*/ 	.byte	0x00, 0xf0, 0x11, 0x00


	//----- nvinfo : EIATTR_KPARAM_INFO
	.align		4
.L_13:
        /*0018*/ 	.byte	0x04, 0x17
        /*001a*/ 	.short	(.L_15 - .L_14)
.L_14:
        /*001c*/ 	.word	0x00000000
        /*0020*/ 	.short	0x0007
        /*0022*/ 	.short	0x0038
        /*0024*/ 	.byte	0x00, 0xf0, 0x11, 0x00


	//----- nvinfo : EIATTR_KPARAM_INFO
	.align		4
.L_15:
        /*0028*/ 	.byte	0x04, 0x17
        /*002a*/ 	.short	(.L_17 - .L_16)
.L_16:
        /*002c*/ 	.word	0x00000000
        /*0030*/ 	.short	0x0006
        /*0032*/ 	.short	0x0030
        /*0034*/ 	.byte	0x00, 0xf4, 0x21, 0x00


	//----- nvinfo : EIATTR_KPARAM_INFO
	.align		4
.L_17:
        /*0038*/ 	.byte	0x04, 0x17
        /*003a*/ 	.short	(.L_19 - .L_18)
.L_18:
        /*003c*/ 	.word	0x00000000
        /*0040*/ 	.short	0x0005
        /*0042*/ 	.short	0x0028
        /*0044*/ 	.byte	0x00, 0xf4, 0x21, 0x00


	//----- nvinfo : EIATTR_KPARAM_INFO
	.align		4
.L_19:
        /*0048*/ 	.byte	0x04, 0x17
        /*004a*/ 	.short	(.L_21 - .L_20)
.L_20:
        /*004c*/ 	.word	0x00000000
        /*0050*/ 	.short	0x0004
        /*0052*/ 	.short	0x0020
        /*0054*/ 	.byte	0x00, 0xf4, 0x21, 0x00


	//----- nvinfo : EIATTR_KPARAM_INFO
	.align		4
.L_21:
        /*0058*/ 	.byte	0x04, 0x17
        /*005a*/ 	.short	(.L_23 - .L_22)
.L_22:
        /*005c*/ 	.word	0x00000000
        /*0060*/ 	.short	0x0003
        /*0062*/ 	.short	0x0018
        /*0064*/ 	.byte	0x00, 0xf4, 0x21, 0x00


	//----- nvinfo : EIATTR_KPARAM_INFO
	.align		4
.L_23:
        /*0068*/ 	.byte	0x04, 0x17
        /*006a*/ 	.short	(.L_25 - .L_24)
.L_24:
        /*006c*/ 	.word	0x00000000
        /*0070*/ 	.short	0x0002
        /*0072*/ 	.short	0x0010
        /*0074*/ 	.byte	0x00, 0xf4, 0x21, 0x00


	//----- nvinfo : EIATTR_KPARAM_INFO
	.align		4
.L_25:
        /*0078*/ 	.byte	0x04, 0x17
        /*007a*/ 	.short	(.L_27 - .L_26)
.L_26:
        /*007c*/ 	.word	0x00000000
        /*0080*/ 	.short	0x0001
        /*0082*/ 	.short	0x0008
        /*0084*/ 	.byte	0x00, 0xf4, 0x21, 0x00


	//----- nvinfo : EIATTR_KPARAM_INFO
	.align		4
.L_27:
        /*0088*/ 	.byte	0x04, 0x17
        /*008a*/ 	.short	(.L_29 - .L_28)
.L_28:
        /*008c*/ 	.word	0x00000000
        /*0090*/ 	.short	0x0000
        /*0092*/ 	.short	0x0000
        /*0094*/ 	.byte	0x00, 0xf4, 0x21, 0x00


	//----- nvinfo : EIATTR_SPARSE_MMA_MASK
	.align		4
.L_29:
        /*0098*/ 	.byte	0x03, 0x50
        /*009a*/ 	.short	0x0000


	//----- nvinfo : EIATTR_MAXREG_COUNT
	.align		4
        /*009c*/ 	.byte	0x03, 0x1b
        /*009e*/ 	.short	0x00ff


	//----- nvinfo : EIATTR_EXIT_INSTR_OFFSETS
	.align		4
        /*00a0*/ 	.byte	0x04, 0x1c
        /*00a2*/ 	.short	(.L_31 - .L_30)


	//   ....[0]....
.L_30:
        /*00a4*/ 	.word	0x000005b0


	//   ....[1]....
        /*00a8*/ 	.word	0x000006a0


	//----- nvinfo : EIATTR_REQNTID
	.align		4
.L_31:
        /*00ac*/ 	.byte	0x04, 0x10
        /*00ae*/ 	.short	(.L_33 - .L_32)
.L_32:
        /*00b0*/ 	.word	0x00000080
        /*00b4*/ 	.word	0x00000001
        /*00b8*/ 	.word	0x00000001


	//----- nvinfo : EIATTR_CBANK_PARAM_SIZE
	.align		4
.L_33:
        /*00bc*/ 	.byte	0x03, 0x19
        /*00be*/ 	.short	0x0040


	//----- nvinfo : EIATTR_PARAM_CBANK
	.align		4
        /*00c0*/ 	.byte	0x04, 0x0a
        /*00c2*/ 	.short	(.L_35 - .L_34)
	.align		4
.L_34:
        /*00c4*/ 	.word	index@(.nv.constant0.triton_poi_fused__native_batch_norm_legit_no_training_add_45)
        /*00c8*/ 	.short	0x0210
        /*00ca*/ 	.short	0x0040


	//----- nvinfo : EIATTR_SW_WAR
	.align		4
.L_35:
        /*00cc*/ 	.byte	0x04, 0x36
        /*00ce*/ 	.short	(.L_37 - .L_36)
.L_36:
        /*00d0*/ 	.word	0x00000008
.L_37:


//--------------------- .nv.callgraph             --------------------------
	.section	.nv.callgraph,"",@"SHT_CUDA_CALLGRAPH"
	.align	4
	.sectionentsize	8
	.align		4
        /*0000*/ 	.word	0x00000000
	.align		4
        /*0004*/ 	.word	0xffffffff
	.align		4
        /*0008*/ 	.word	0x00000000
	.align		4
        /*000c*/ 	.word	0xfffffffe
	.align		4
        /*0010*/ 	.word	0x00000000
	.align		4
        /*0014*/ 	.word	0xfffffffd
	.align		4
        /*0018*/ 	.word	0x00000000
	.align		4
        /*001c*/ 	.word	0xfffffffc


//--------------------- .nv.constant4             --------------------------
	.section	.nv.constant4,"a",@progbits
	.align	8
	.align		8
.nv.constant4:
        /*0000*/ 	.dword	_$_str
	.align		8
        /*0008*/ 	.dword	_$_str_$_2


//--------------------- .text.triton_poi_fused__native_batch_norm_legit_no_training_add_45 --------------------------
	.section	.text.triton_poi_fused__native_batch_norm_legit_no_training_add_45,"ax",@progbits
	.sectionflags	@"SHF_BARRIERS=1"
	.align	128
        .global         triton_poi_fused__native_batch_norm_legit_no_training_add_45
        .type           triton_poi_fused__native_batch_norm_legit_no_training_add_45,@function
        .size           triton_poi_fused__native_batch_norm_legit_no_training_add_45,(.L_x_1 - triton_poi_fused__native_batch_norm_legit_no_training_add_45)
        .other          triton_poi_fused__native_batch_norm_legit_no_training_add_45,@"STO_CUDA_ENTRY STV_DEFAULT"
triton_poi_fused__native_batch_norm_legit_no_training_add_45:
.text.triton_poi_fused__native_batch_norm_legit_no_training_add_45:
[----:B------:R-:W0:Y:S01]  /*0000*/  LDC R1, c[0x0][0x28] ;  /* 0x00000a00ff017b82 */ /* 0x000e220000000800 */
[----:B------:R-:W1:Y:S07]  /*0010*/  S2R R0, SR_CTAID.X ;  /* 0x0000000000007919 */ /* 0x000e6e0000002500 */
[----:B------:R-:W2:Y:S01]  /*0020*/  LDC.64 R10, c[0x0][0x220] ;  /* 0x00008800ff0a7b82 */ /* 0x000ea20000000a00 */
[----:B------:R-:W-:Y:S01]  /*0030*/  CS2R R22, SRZ ;  /* 0x0000000000167805 */ /* 0x000fe2000001ff00 */
[----:B------:R-:W-:Y:S01]  /*0040*/  ULDC.64 UR6, c[0x0][0x208] ;  /* 0x0000820000067ab9 */ /* 0x000fe20000000a00 */
[----:B------:R-:W3:Y:S01]  /*0050*/  S2R R2, SR_CTAID.Y ;  /* 0x0000000000027919 */ /* 0x000ee20000002600 */
[----:B------:R-:W4:Y:S04]  /*0060*/  S2R R4, SR_TID.X ;  /* 0x0000000000047919 */ /* 0x000f280000002100 */
[----:B------:R-:W5:Y:S08]  /*0070*/  LDC.64 R14, c[0x0][0x210] ;  /* 0x00008400ff0e7b82 */ /* 0x000f700000000a00 */
[----:B------:R-:W5:Y:S08]  /*0080*/  LDC.64 R20, c[0x0][0x218] ;  /* 0x00008600ff147b82 */ /* 0x000f700000000a00 */
[----:B------:R-:W5:Y:S01]  /*0090*/  LDC.64 R12, c[0x0][0x228] ;  /* 0x00008a00ff0c7b82 */ /* 0x000f620000000a00 */
[C---:B-1----:R-:W-:Y:S01]  /*00a0*/  ISETP.GE.AND P2, PT, R0.reuse, 0x4, PT ;  /* 0x000000040000780c */ /* 0x042fe20003f46270 */
[----:B--2---:R-:W-:-:S06]  /*00b0*/  IMAD.WIDE R10, R0, 0x4, R10 ;  /* 0x00000004000a7825 */ /* 0x004fcc00078e020a */
[----:B------:R-:W1:Y:S06]  /*00c0*/  LDC.64 R16, c[0x0][0x230] ;  /* 0x00008c00ff107b82 */ /* 0x000e6c0000000a00 */
[----:B------:R2:W5:Y:S01]  /*00d0*/  @!P2 LDG.E.EL R23, desc[UR6][R10.64] ;  /* 0x000000060a17a981 */ /* 0x000562000c2e1900 */
[----:B---3--:R-:W-:Y:S01]  /*00e0*/  SHF.L.U32 R3, R2, 0x9, RZ ;  /* 0x0000000902037819 */ /* 0x008fe200000006ff */
[----:B------:R-:W-:-:S03]  /*00f0*/  HFMA2.MMA R9, -RZ, RZ, 0, 0 ;  /* 0x00000000ff097435 */ /* 0x000fc600000001ff */
[----:B----4-:R-:W-:-:S04]  /*0100*/  LOP3.LUT R5, R3, 0x7f, R4, 0xf8, !PT ;  /* 0x0000007f03057812 */ /* 0x010fc800078ef804 */
[----:B------:R-:W-:Y:S01]  /*0110*/  LEA R6, R5, R0, 0x2 ;  /* 0x0000000005067211 */ /* 0x000fe200078e10ff */
[----:B--2---:R-:W2:Y:S01]  /*0120*/  LDC.64 R10, c[0x0][0x238] ;  /* 0x00008e00ff0a7b82 */ /* 0x004ea20000000a00 */
[----:B------:R-:W-:Y:S01]  /*0130*/  HFMA2.MMA R24, -RZ, RZ, 0, 0 ;  /* 0x00000000ff187435 */ /* 0x000fe200000001ff */
[----:B------:R-:W-:Y:S02]  /*0140*/  MOV R5, RZ ;  /* 0x000000ff00057202 */ /* 0x000fe40000000f00 */
[----:B-----5:R-:W-:Y:S01]  /*0150*/  IMAD.WIDE R18, R6, 0x4, R14 ;  /* 0x0000000406127825 */ /* 0x020fe200078e020e */
[----:B------:R-:W-:Y:S02]  /*0160*/  IADD3 R8, R6, 0x200, RZ ;  /* 0x0000020006087810 */ /* 0x000fe40007ffe0ff */
[----:B------:R-:W-:Y:S02]  /*0170*/  IADD3 R7, R6, 0x400, RZ ;  /* 0x0000040006077810 */ /* 0x000fe40007ffe0ff */
[----:B------:R-:W-:Y:S01]  /*0180*/  IADD3 R25, R6, 0x600, RZ ;  /* 0x0000060006197810 */ /* 0x000fe20007ffe0ff */
[----:B------:R3:W4:Y:S01]  /*0190*/  @!P2 LDG.E.EL R9, desc[UR6][R18.64] ;  /* 0x000000061209a981 */ /* 0x000722000c2e1900 */
[----:B0-----:R-:W-:Y:S01]  /*01a0*/  IMAD.WIDE R20, R0, 0x4, R20 ;  /* 0x0000000400147825 */ /* 0x001fe200078e0214 */
[----:B------:R-:W-:-:S03]  /*01b0*/  CS2R R26, SRZ ;  /* 0x00000000001a7805 */ /* 0x000fc6000001ff00 */
[--C-:B------:R-:W-:Y:S01]  /*01c0*/  IMAD.WIDE R28, R8, 0x4, R14.reuse ;  /* 0x00000004081c7825 */ /* 0x100fe200078e020e */
[----:B------:R2:W4:Y:S03]  /*01d0*/  @!P2 LDG.E.EL R24, desc[UR6][R20.64] ;  /* 0x000000061418a981 */ /* 0x000526000c2e1900 */
[--C-:B---3--:R-:W-:Y:S01]  /*01e0*/  IMAD.WIDE R18, R7, 0x4, R14.reuse ;  /* 0x0000000407127825 */ /* 0x108fe200078e020e */
[----:B------:R0:W3:Y:S03]  /*01f0*/  @!P2 LDG.E.EL R5, desc[UR6][R28.64] ;  /* 0x000000061c05a981 */ /* 0x0000e6000c2e1900 */
[----:B------:R-:W-:Y:S01]  /*0200*/  IMAD.WIDE R14, R25, 0x4, R14 ;  /* 0x00000004190e7825 */ /* 0x000fe200078e020e */
[----:B------:R5:W3:Y:S03]  /*0210*/  @!P2 LDG.E.EL R22, desc[UR6][R18.64] ;  /* 0x000000061216a981 */ /* 0x000ae6000c2e1900 */
[----:B--2---:R-:W-:Y:S01]  /*0220*/  IMAD.WIDE R20, R6, 0x4, R10 ;  /* 0x0000000406147825 */ /* 0x004fe200078e020a */
[----:B------:R2:W3:Y:S01]  /*0230*/  @!P2 LDG.E.EL R27, desc[UR6][R14.64] ;  /* 0x000000060e1ba981 */ /* 0x0004e2000c2e1900 */
[----:B0-----:R-:W-:-:S02]  /*0240*/  CS2R R28, SRZ ;  /* 0x00000000001c7805 */ /* 0x001fc4000001ff00 */
[----:B------:R-:W-:-:S04]  /*0250*/  IMAD.WIDE R6, R7, 0x4, R10 ;  /* 0x0000000407067825 */ /* 0x000fc800078e020a */
[----:B-----5:R-:W-:-:S04]  /*0260*/  IMAD.WIDE R18, R8, 0x4, R10 ;  /* 0x0000000408127825 */ /* 0x020fc800078e020a */
[----:B------:R-:W-:Y:S01]  /*0270*/  IMAD.WIDE R10, R25, 0x4, R10 ;  /* 0x00000004190a7825 */ /* 0x000fe200078e020a */
[----:B------:R-:W-:-:S03]  /*0280*/  HFMA2.MMA R25, -RZ, RZ, 0, 0 ;  /* 0x00000000ff197435 */ /* 0x000fc600000001ff */
[----:B------:R-:W-:-:S04]  /*0290*/  IMAD.WIDE R12, R0, 0x4, R12 ;  /* 0x00000004000c7825 */ /* 0x000fc800078e020c */
[----:B-1----:R-:W-:Y:S01]  /*02a0*/  IMAD.WIDE R16, R0, 0x4, R16 ;  /* 0x0000000400107825 */ /* 0x002fe200078e0210 */
[----:B------:R-:W-:Y:S01]  /*02b0*/  MOV R8, RZ ;  /* 0x000000ff00087202 */ /* 0x000fe20000000f00 */
[----:B------:R-:W5:Y:S01]  /*02c0*/  @!P2 LDG.E.EL R26, desc[UR6][R12.64] ;  /* 0x000000060c1aa981 */ /* 0x000f62000c2e1900 */
[----:B--2---:R-:W-:-:S03]  /*02d0*/  MOV R14, RZ ;  /* 0x000000ff000e7202 */ /* 0x004fc60000000f00 */
[----:B------:R-:W5:Y:S04]  /*02e0*/  @!P2 LDG.E.EL R29, desc[UR6][R16.64] ;  /* 0x00000006101da981 */ /* 0x000f68000c2e1900 */
[----:B------:R-:W2:Y:S04]  /*02f0*/  @!P2 LDG.E.EL R28, desc[UR6][R18.64] ;  /* 0x00000006121ca981 */ /* 0x000ea8000c2e1900 */
[----:B------:R0:W2:Y:S04]  /*0300*/  @!P2 LDG.E.EL R8, desc[UR6][R6.64] ;  /* 0x000000060608a981 */ /* 0x0000a8000c2e1900 */
[----:B------:R-:W2:Y:S04]  /*0310*/  @!P2 LDG.E.EL R25, desc[UR6][R20.64] ;  /* 0x000000061419a981 */ /* 0x000ea8000c2e1900 */
[----:B------:R1:W2:Y:S01]  /*0320*/  @!P2 LDG.E.EL R14, desc[UR6][R10.64] ;  /* 0x000000060a0ea981 */ /* 0x0002a2000c2e1900 */
[----:B0-----:R-:W-:Y:S01]  /*0330*/  HFMA2.MMA R7, -RZ, RZ, 1.625, 0 ;  /* 0x3e800000ff077435 */ /* 0x001fe200000001ff */
[----:B------:R-:W0:Y:S01]  /*0340*/  S2UR UR5, SR_CgaCtaId ;  /* 0x00000000000579c3 */ /* 0x000e220000008800 */
[----:B------:R-:W-:-:S02]  /*0350*/  UMOV UR4, 0x400 ;  /* 0x0000040000047882 */ /* 0x000fc40000000000 */
[----:B0-----:R-:W-:Y:S01]  /*0360*/  UPRMT UR4, UR5, 0x654, UR4 ;  /* 0x0000065405047896 */ /* 0x001fe20008000004 */
[----:B------:R-:W-:-:S04]  /*0370*/  FADD R23, R23, 9.9999997473787516356e-06 ;  /* 0x3727c5ac17177421 */ /* 0x000fc80000000000 */
[----:B------:R-:W0:Y:S02]  /*0380*/  MUFU.SQRT R12, R23 ;  /* 0x00000017000c7308 */ /* 0x000e240000002000 */
[C---:B0-----:R-:W-:Y:S02]  /*0390*/  FSETP.GT.AND P0, PT, R12.reuse, 8.50705917302346158658e+37, PT ;  /* 0x7e8000000c00780b */ /* 0x041fe40003f04000 */
[----:B------:R-:W-:-:S11]  /*03a0*/  FSETP.GEU.AND P1, PT, R12, 1.175494350822287508e-38, PT ;  /* 0x008000000c00780b */ /* 0x000fd60003f2e000 */
[----:B------:R-:W-:-:S04]  /*03b0*/  @P0 FMUL R12, R12, 0.25 ;  /* 0x3e8000000c0c0820 */ /* 0x000fc80000400000 */
[----:B------:R-:W-:-:S06]  /*03c0*/  @!P1 FMUL R12, R12, 16777216 ;  /* 0x4b8000000c0c9820 */ /* 0x000fcc0000400000 */
[----:B------:R-:W0:Y:S01]  /*03d0*/  MUFU.RCP R12, R12 ;  /* 0x0000000c000c7308 */ /* 0x000e220000001000 */
[----:B------:R-:W-:Y:S01]  /*03e0*/  FSEL R7, R7, 1, P0 ;  /* 0x3f80000007077808 */ /* 0x000fe20000000000 */
[----:B----4-:R-:W-:-:S04]  /*03f0*/  FADD R9, -R24, R9 ;  /* 0x0000000918097221 */ /* 0x010fc80000000100 */
[----:B------:R-:W-:Y:S01]  /*0400*/  @!P1 FMUL R7, R7, 16777216 ;  /* 0x4b80000007079820 */ /* 0x000fe20000400000 */
[C---:B---3--:R-:W-:Y:S01]  /*0410*/  FADD R22, -R24.reuse, R22 ;  /* 0x0000001618167221 */ /* 0x048fe20000000100 */
[C---:B------:R-:W-:Y:S01]  /*0420*/  FADD R5, -R24.reuse, R5 ;  /* 0x0000000518057221 */ /* 0x040fe20000000100 */
[----:B------:R-:W-:Y:S01]  /*0430*/  FADD R27, -R24, R27 ;  /* 0x0000001b181b7221 */ /* 0x000fe20000000100 */
[----:B0-----:R-:W-:-:S04]  /*0440*/  FMUL R6, R12, R7 ;  /* 0x000000070c067220 */ /* 0x001fc80000400000 */
[-C--:B-1----:R-:W-:Y:S01]  /*0450*/  FMUL R10, R9, R6.reuse ;  /* 0x00000006090a7220 */ /* 0x082fe20000400000 */
[-C--:B------:R-:W-:Y:S01]  /*0460*/  FMUL R12, R5, R6.reuse ;  /* 0x00000006050c7220 */ /* 0x080fe20000400000 */
[-C--:B------:R-:W-:Y:S01]  /*0470*/  FMUL R22, R22, R6.reuse ;  /* 0x0000000616167220 */ /* 0x080fe20000400000 */
[----:B------:R-:W-:Y:S01]  /*0480*/  FMUL R6, R27, R6 ;  /* 0x000000061b067220 */ /* 0x000fe20000400000 */
[-CC-:B-----5:R-:W-:Y:S01]  /*0490*/  FFMA R10, R10, R26.reuse, R29.reuse ;  /* 0x0000001a0a0a7223 */ /* 0x1a0fe2000000001d */
[-CC-:B------:R-:W-:Y:S01]  /*04a0*/  FFMA R7, R12, R26.reuse, R29.reuse ;  /* 0x0000001a0c077223 */ /* 0x180fe2000000001d */
[-CC-:B------:R-:W-:Y:S01]  /*04b0*/  FFMA R9, R22, R26.reuse, R29.reuse ;  /* 0x0000001a16097223 */ /* 0x180fe2000000001d */
[----:B------:R-:W-:Y:S01]  /*04c0*/  LOP3.LUT R5, R4, 0x7f, RZ, 0xc0, !PT ;  /* 0x0000007f04057812 */ /* 0x000fe200078ec0ff */
[----:B------:R-:W-:Y:S01]  /*04d0*/  FFMA R29, R6, R26, R29 ;  /* 0x0000001a061d7223 */ /* 0x000fe2000000001d */
[----:B--2---:R-:W-:Y:S02]  /*04e0*/  FADD R7, R7, R28 ;  /* 0x0000001c07077221 */ /* 0x004fe40000000000 */
[----:B------:R-:W-:Y:S01]  /*04f0*/  LEA R5, R5, UR4, 0x2 ;  /* 0x0000000405057c11 */ /* 0x000fe2000f8e10ff */
[----:B------:R-:W-:Y:S01]  /*0500*/  FADD R9, R9, R8 ;  /* 0x0000000809097221 */ /* 0x000fe20000000000 */
[----:B------:R-:W-:Y:S01]  /*0510*/  FADD R10, R10, R25 ;  /* 0x000000190a0a7221 */ /* 0x000fe20000000000 */
[----:B------:R-:W-:-:S02]  /*0520*/  FADD R14, R29, R14 ;  /* 0x0000000e1d0e7221 */ /* 0x000fc40000000000 */
[----:B------:R0:W-:Y:S04]  /*0530*/  STS [R5+0x200], R7 ;  /* 0x0002000705007388 */ /* 0x0001e80000000800 */
[----:B------:R0:W-:Y:S04]  /*0540*/  STS [R5+0x400], R9 ;  /* 0x0004000905007388 */ /* 0x0001e80000000800 */
[----:B------:R0:W-:Y:S04]  /*0550*/  STS [R5], R10 ;  /* 0x0000000a05007388 */ /* 0x0001e80000000800 */
[----:B------:R0:W-:Y:S01]  /*0560*/  STS [R5+0x600], R14 ;  /* 0x0006000e05007388 */ /* 0x0001e20000000800 */
[----:B------:R-:W-:-:S04]  /*0570*/  SHF.L.U32 R4, R4, 0x2, RZ ;  /* 0x0000000204047819 */ /* 0x000fc800000006ff */
[----:B------:R-:W-:-:S04]  /*0580*/  LOP3.LUT R8, R4, 0x1fc, RZ, 0xc0, !PT ;  /* 0x000001fc04087812 */ /* 0x000fc800078ec0ff */
[----:B------:R-:W-:Y:S01]  /*0590*/  LEA R4, R8, UR4, 0x2 ;  /* 0x0000000408047c11 */ /* 0x000fe2000f8e10ff */
[----:B------:R-:W-:Y:S06]  /*05a0*/  BAR.SYNC.DEFER_BLOCKING 0x0 ;  /* 0x0000000000007b1d */ /* 0x000fec0000010000 */
[----:B0-----:R-:W-:Y:S05]  /*05b0*/  @P2 EXIT ;  /* 0x000000000000294d */ /* 0x001fea0003800000 */
[----:B------:R-:W0:Y:S01]  /*05c0*/  LDS.128 R4, [R4] ;  /* 0x0000000004047984 */ /* 0x000e220000000c00 */
[----:B------:R-:W-:Y:S02]  /*05d0*/  SHF.R.S32.HI R9, RZ, 0x16, R2 ;  /* 0x00000016ff097819 */ /* 0x000fe40000011402 */
[----:B------:R-:W-:Y:S02]  /*05e0*/  LOP3.LUT R8, R3, R8, RZ, 0xfc, !PT ;  /* 0x0000000803087212 */ /* 0x000fe400078efcff */
[----:B------:R-:W-:Y:S01]  /*05f0*/  SGXT R9, R9, 0x1 ;  /* 0x000000010909781a */ /* 0x000fe20000000200 */
[----:B------:R-:W1:Y:S03]  /*0600*/  LDC.64 R2, c[0x0][0x240] ;  /* 0x00009000ff027b82 */ /* 0x000e660000000a00 */
[----:B------:R-:W-:-:S04]  /*0610*/  LEA.HI R9, R9, R8, RZ, 0xc ;  /* 0x0000000809097211 */ /* 0x000fc800078f60ff */
[C---:B------:R-:W-:Y:S02]  /*0620*/  LOP3.LUT R11, R9.reuse, 0xfffff000, RZ, 0xc0, !PT ;  /* 0xfffff000090b7812 */ /* 0x040fe400078ec0ff */
[----:B------:R-:W-:Y:S02]  /*0630*/  SHF.L.U32 R9, R9, 0x2, RZ ;  /* 0x0000000209097819 */ /* 0x000fe400000006ff */
[----:B------:R-:W-:-:S04]  /*0640*/  IADD3 R11, R8, -R11, RZ ;  /* 0x8000000b080b7210 */ /* 0x000fc80007ffe0ff */
[----:B------:R-:W-:Y:S02]  /*0650*/  LEA R11, R0, R11, 0xc ;  /* 0x0000000b000b7211 */ /* 0x000fe400078e60ff */
[----:B------:R-:W-:-:S04]  /*0660*/  LOP3.LUT R0, R9, 0xffffc000, RZ, 0xc0, !PT ;  /* 0xffffc00009007812 */ /* 0x000fc800078ec0ff */
[----:B------:R-:W-:-:S05]  /*0670*/  IADD3 R11, R11, R0, RZ ;  /* 0x000000000b0b7210 */ /* 0x000fca0007ffe0ff */
[----:B-1----:R-:W-:-:S05]  /*0680*/  IMAD.WIDE R2, R11, 0x4, R2 ;  /* 0x000000040b027825 */ /* 0x002fca00078e0202 */
[----:B0-----:R-:W-:Y:S01]  /*0690*/  STG.E.128 desc[UR6][R2.64], R4 ;  /* 0x0000000402007986 */ /* 0x001fe2000c101d06 */
[----:B------:R-:W-:Y:S05]  /*06a0*/  EXIT ;  /* 0x000000000000794d */ /* 0x000fea0003800000 */
.L_x_0:
[----:B------:R-:W-:-:S00]  /*06b0*/  BRA `(.L_x_0) ;  /* 0xfffffffc00fc7947 */ /* 0x000fc0000383ffff */
[----:B------:R-:W-:-:S00]  /*06c0*/  NOP ;  /* 0x0000000000007918 */ /* 0x000fc00000000000 */
        /* <DEDUP_REMOVED lines=11> */
.L_x_1:


//--------------------- .nv.global.init           --------------------------
	.section	.nv.global.init,"aw",@progbits
.nv.global.init:
	.type		_$_str,@object
	.size		_$_str,(_$_str_$_2 - _$_str)
_$_str:
        /*0000*/ 	.byte	0x5f, 0x5f, 0x43, 0x55, 0x44, 0x41, 0x5f, 0x46, 0x54, 0x5a, 0x00
	.type		_$_str_$_2,@object
	.size		_$_str_$_2,(.L_1 - _$_str_$_2)
_$_str_$_2:
        /*000b*/ 	.byte	0x5f, 0x5f, 0x43, 0x55, 0x44, 0x41, 0x5f, 0x50, 0x52, 0x45, 0x43, 0x5f, 0x53, 0x51, 0x52, 0x54
        /*001b*/ 	.byte	0x00
.L_1:


//--------------------- .nv.shared.triton_poi_fused__native_batch_norm_legit_no_training_add_45 --------------------------
	.section	.nv.shared.triton_poi_fused__native_batch_norm_legit_no_training_add_45,"aw",@nobits
	.sectionflags	@""
	.align	16
	.zero		1024


//--------------------- .nv.constant0.triton_poi_fused__native_batch_norm_legit_no_training_add_45 --------------------------
	.section	.nv.constant0.triton_poi_fused__native_batch_norm_legit_no_training_add_45,"a",@progbits
	.sectionflags	@""
	.align	4
.nv.constant0.triton_poi_fused__native_batch_norm_legit_no_training_add_45:
	.zero		592
